//
// Generated by NVIDIA NVVM Compiler
//
// Compiler Build ID: CL-36424714
// Cuda compilation tools, release 13.0, V13.0.88
// Based on NVVM 20.0.0
//

.version 9.0
.target sm_100
.address_size 64

	// .globl	_Z4multiiPi

.visible .entry _Z4multiiPi(
	.param .u32 _Z4multiiPi_param_0,
	.param .u32 _Z4multiiPi_param_1,
	.param .u64 .ptr .align 1 _Z4multiiPi_param_2
)
{
	.reg .b32 	%r<4>;
	.reg .b64 	%rd<3>;

	ld.param.u32 	%r1, [_Z4multiiPi_param_0];
	ld.param.u32 	%r2, [_Z4multiiPi_param_1];
	ld.param.u64 	%rd1, [_Z4multiiPi_param_2];
	cvta.to.global.u64 	%rd2, %rd1;
	mul.lo.s32 	%r3, %r2, %r1;
	st.global.u32 	[%rd2], %r3;
	ret;

}
	// .globl	_Z4calcdPdiS_dd
.visible .entry _Z4calcdPdiS_dd(
	.param .f64 _Z4calcdPdiS_dd_param_0,
	.param .u64 .ptr .align 1 _Z4calcdPdiS_dd_param_1,
	.param .u32 _Z4calcdPdiS_dd_param_2,
	.param .u64 .ptr .align 1 _Z4calcdPdiS_dd_param_3,
	.param .f64 _Z4calcdPdiS_dd_param_4,
	.param .f64 _Z4calcdPdiS_dd_param_5
)
{
	.reg .pred 	%p<5>;
	.reg .b32 	%r<7>;
	.reg .b64 	%rd<17>;
	.reg .b64 	%fd<23>;

	ld.param.f64 	%fd1, [_Z4calcdPdiS_dd_param_0];
	ld.param.u64 	%rd3, [_Z4calcdPdiS_dd_param_1];
	ld.param.u32 	%r2, [_Z4calcdPdiS_dd_param_2];
	ld.param.u64 	%rd4, [_Z4calcdPdiS_dd_param_3];
	ld.param.f64 	%fd2, [_Z4calcdPdiS_dd_param_4];
	ld.param.f64 	%fd3, [_Z4calcdPdiS_dd_param_5];
	cvta.to.global.u64 	%rd1, %rd4;
	cvta.to.global.u64 	%rd2, %rd3;
	mov.u32 	%r3, %ctaid.x;
	mov.u32 	%r4, %ntid.x;
	mov.u32 	%r5, %tid.x;
	mad.lo.s32 	%r1, %r3, %r4, %r5;
	setp.ne.s32 	%p1, %r1, 0;
	@%p1 bra 	$L__BB1_4;
	setp.eq.f64 	%p4, %fd2, 0dBFF0000000000000;
	@%p4 bra 	$L__BB1_3;
	ld.global.f64 	%fd17, [%rd2];
	ld.global.f64 	%fd18, [%rd2+8];
	add.f64 	%fd19, %fd17, %fd17;
	sub.f64 	%fd20, %fd18, %fd19;
	add.f64 	%fd21, %fd2, %fd20;
	fma.rn.f64 	%fd22, %fd1, %fd21, %fd17;
	st.global.f64 	[%rd1], %fd22;
	bra.uni 	$L__BB1_9;
$L__BB1_3:
	mov.b64 	%rd16, 0;
	st.global.u64 	[%rd1], %rd16;
	bra.uni 	$L__BB1_9;
$L__BB1_4:
	add.s32 	%r6, %r2, -1;
	setp.ne.s32 	%p2, %r1, %r6;
	@%p2 bra 	$L__BB1_8;
	setp.eq.f64 	%p3, %fd3, 0dBFF0000000000000;
	@%p3 bra 	$L__BB1_7;
	mul.wide.s32 	%rd11, %r2, 8;
	add.s64 	%rd12, %rd2, %rd11;
	ld.global.f64 	%fd11, [%rd12+-16];
	mul.wide.s32 	%rd13, %r1, 8;
	add.s64 	%rd14, %rd2, %rd13;
	ld.global.f64 	%fd12, [%rd14];
	add.f64 	%fd13, %fd12, %fd12;
	sub.f64 	%fd14, %fd3, %fd13;
	add.f64 	%fd15, %fd11, %fd14;
	fma.rn.f64 	%fd16, %fd1, %fd15, %fd12;
	add.s64 	%rd15, %rd1, %rd13;
	st.global.f64 	[%rd15], %fd16;
	bra.uni 	$L__BB1_9;
$L__BB1_7:
	mul.wide.s32 	%rd8, %r1, 8;
	add.s64 	%rd9, %rd1, %rd8;
	mov.b64 	%rd10, 0;
	st.global.u64 	[%rd9], %rd10;
	bra.uni 	$L__BB1_9;
$L__BB1_8:
	mul.wide.s32 	%rd5, %r1, 8;
	add.s64 	%rd6, %rd2, %rd5;
	ld.global.f64 	%fd4, [%rd6+-8];
	ld.global.f64 	%fd5, [%rd6];
	ld.global.f64 	%fd6, [%rd6+8];
	add.f64 	%fd7, %fd5, %fd5;
	sub.f64 	%fd8, %fd6, %fd7;
	add.f64 	%fd9, %fd4, %fd8;
	fma.rn.f64 	%fd10, %fd1, %fd9, %fd5;
	add.s64 	%rd7, %rd1, %rd5;
	st.global.f64 	[%rd7], %fd10;
$L__BB1_9:
	ret;

}


// ===== COMPILED SASS (sm_100) =====

	.target	sm_100

	.elftype	@"ET_EXEC"


//--------------------- .note.nv.tkinfo           --------------------------
	.section	.note.nv.tkinfo,"",@"SHT_NOTE"
	.sectionflags	@"SHF_NOTE_NV_TKINFO"
	.tkinfo
        /*0018*/ 	.word	0x00000002
        /*0030*/ 	.string	""
        /*0030*/ 	.string	"ptxas"
        /*0030*/ 	.string	"Cuda compilation tools, release 13.0, V13.0.88"
        /*0030*/ 	.string	"Build cuda_13.0.r13.0/compiler.36424714_0"
        /*0030*/ 	.string	"-arch sm_100 -m 64 "



//--------------------- .note.nv.cuinfo           --------------------------
	.section	.note.nv.cuinfo,"",@"SHT_NOTE"
	.sectionflags	@"SHF_NOTE_NV_CUINFO"
        /*0018*/ 	.short	0x0002
        /*001a*/ 	.short	0x0064
        /*001c*/ 	.short	0x0082
	.zero		2


//--------------------- .nv.info                  --------------------------
	.section	.nv.info,"",@"SHT_CUDA_INFO"
	.align	4


	//----- nvinfo : EIATTR_REGCOUNT
	.align		4
        /*0000*/ 	.byte	0x04, 0x2f
        /*0002*/ 	.short	(.L_1 - .L_0)
	.align		4
.L_0:
        /*0004*/ 	.word	index@(_Z4multiiPi)
        /*0008*/ 	.word	0x00000008


	//----- nvinfo : EIATTR_FRAME_SIZE
	.align		4
.L_1:
        /*000c*/ 	.byte	0x04, 0x11
        /*000e*/ 	.short	(.L_3 - .L_2)
	.align		4
.L_2:
        /*0010*/ 	.word	index@(_Z4multiiPi)
        /*0014*/ 	.word	0x00000000


	//----- nvinfo : EIATTR_REGCOUNT
	.align		4
.L_3:
        /*0018*/ 	.byte	0x04, 0x2f
        /*001a*/ 	.short	(.L_5 - .L_4)
	.align		4
.L_4:
        /*001c*/ 	.word	index@(_Z4calcdPdiS_dd)
        /*0020*/ 	.word	0x00000012


	//----- nvinfo : EIATTR_FRAME_SIZE
	.align		4
.L_5:
        /*0024*/ 	.byte	0x04, 0x11
        /*0026*/ 	.short	(.L_7 - .L_6)
	.align		4
.L_6:
        /*0028*/ 	.word	index@(_Z4calcdPdiS_dd)
        /*002c*/ 	.word	0x00000000


	//----- nvinfo : EIATTR_MIN_STACK_SIZE
	.align		4
.L_7:
        /*0030*/ 	.byte	0x04, 0x12
        /*0032*/ 	.short	(.L_9 - .L_8)
	.align		4
.L_8:
        /*0034*/ 	.word	index@(_Z4calcdPdiS_dd)
        /*0038*/ 	.word	0x00000000


	//----- nvinfo : EIATTR_MIN_STACK_SIZE
	.align		4
.L_9:
        /*003c*/ 	.byte	0x04, 0x12
        /*003e*/ 	.short	(.L_11 - .L_10)
	.align		4
.L_10:
        /*0040*/ 	.word	index@(_Z4multiiPi)
        /*0044*/ 	.word	0x00000000
.L_11:


//--------------------- .nv.compat                --------------------------
	.section	.nv.compat,"",@"SHT_CUDA_COMPAT_INFO"
	.align	4
        /*0000*/ 	.byte	0x02, 0x09, 0x00, 0x00, 0x02, 0x02, 0x01, 0x00, 0x02, 0x05, 0x05, 0x00, 0x03, 0x07, 0x01, 0x01
        /*0010*/ 	.byte	0x02, 0x03, 0x00, 0x00, 0x02, 0x06, 0x01, 0x00, 0x04, 0x0b, 0x08, 0x00, 0x01, 0x00, 0x00, 0x00
        /*0020*/ 	.byte	0x00, 0x00, 0x00, 0x00


//--------------------- .nv.info._Z4calcdPdiS_dd  --------------------------
	.section	.nv.info._Z4calcdPdiS_dd,"",@"SHT_CUDA_INFO"
	.sectionflags	@""
	.align	4


	//----- nvinfo : EIATTR_CUDA_API_VERSION
	.align		4
        /*0000*/ 	.byte	0x04, 0x37
        /*0002*/ 	.short	(.L_13 - .L_12)
.L_12:
        /*0004*/ 	.word	0x00000082


	//----- nvinfo : EIATTR_KPARAM_INFO
	.align		4
.L_13:
        /*0008*/ 	.byte	0x04, 0x17
        /*000a*/ 	.short	(.L_15 - .L_14)
.L_14:
        /*000c*/ 	.word	0x00000000
        /*0010*/ 	.short	0x0005
        /*0012*/ 	.short	0x0028
        /*0014*/ 	.byte	0x00, 0xf0, 0x21, 0x00


	//----- nvinfo : EIATTR_KPARAM_INFO
	.align		4
.L_15:
        /*0018*/ 	.byte	0x04, 0x17
        /*001a*/ 	.short	(.L_17 - .L_16)
.L_16:
        /*001c*/ 	.word	0x00000000
        /*0020*/ 	.short	0x0004
        /*0022*/ 	.short	0x0020
        /*0024*/ 	.byte	0x00, 0xf0, 0x21, 0x00


	//----- nvinfo : EIATTR_KPARAM_INFO
	.align		4
.L_17:
        /*0028*/ 	.byte	0x04, 0x17
        /*002a*/ 	.short	(.L_19 - .L_18)
.L_18:
        /*002c*/ 	.word	0x00000000
        /*0030*/ 	.short	0x0003
        /*0032*/ 	.short	0x0018
        /*0034*/ 	.byte	0x00, 0xf5, 0x21, 0x00


	//----- nvinfo : EIATTR_KPARAM_INFO
	.align		4
.L_19:
        /*0038*/ 	.byte	0x04, 0x17
        /*003a*/ 	.short	(.L_21 - .L_20)
.L_20:
        /*003c*/ 	.word	0x00000000
        /*0040*/ 	.short	0x0002
        /*0042*/ 	.short	0x0010
        /*0044*/ 	.byte	0x00, 0xf0, 0x11, 0x00


	//----- nvinfo : EIATTR_KPARAM_INFO
	.align		4
.L_21:
        /*0048*/ 	.byte	0x04, 0x17
        /*004a*/ 	.short	(.L_23 - .L_22)
.L_22:
        /*004c*/ 	.word	0x00000000
        /*0050*/ 	.short	0x0001
        /*0052*/ 	.short	0x0008
        /*0054*/ 	.byte	0x00, 0xf5, 0x21, 0x00


	//----- nvinfo : EIATTR_KPARAM_INFO
	.align		4
.L_23:
        /*0058*/ 	.byte	0x04, 0x17
        /*005a*/ 	.short	(.L_25 - .L_24)
.L_24:
        /*005c*/ 	.word	0x00000000
        /*0060*/ 	.short	0x0000
        /*0062*/ 	.short	0x0000
        /*0064*/ 	.byte	0x00, 0xf0, 0x21, 0x00


	//----- nvinfo : EIATTR_SPARSE_MMA_MASK
	.align		4
.L_25:
        /*0068*/ 	.byte	0x03, 0x50
        /*006a*/ 	.short	0x0000


	//----- nvinfo : EIATTR_MAXREG_COUNT
	.align		4
        /*006c*/ 	.byte	0x03, 0x1b
        /*006e*/ 	.short	0x00ff


	//----- nvinfo : EIATTR_MERCURY_ISA_VERSION
	.align		4
        /*0070*/ 	.byte	0x03, 0x5f
        /*0072*/ 	.short	0x0101


	//----- nvinfo : EIATTR_VRC_CTA_INIT_COUNT
	.align		4
        /*0074*/ 	.byte	0x02, 0x4a
	.zero		1
	.zero		1


	//----- nvinfo : EIATTR_EXIT_INSTR_OFFSETS
	.align		4
        /*0078*/ 	.byte	0x04, 0x1c
        /*007a*/ 	.short	(.L_27 - .L_26)


	//   ....[0]....
.L_26:
        /*007c*/ 	.word	0x00000150


	//   ....[1]....
        /*0080*/ 	.word	0x00000180


	//   ....[2]....
        /*0084*/ 	.word	0x000002d0


	//   ....[3]....
        /*0088*/ 	.word	0x00000310


	//   ....[4]....
        /*008c*/ 	.word	0x000003f0


	//----- nvinfo : EIATTR_CRS_STACK_SIZE
	.align		4
.L_27:
        /*0090*/ 	.byte	0x04, 0x1e
        /*0092*/ 	.short	(.L_29 - .L_28)
.L_28:
        /*0094*/ 	.word	0x00000000


	//----- nvinfo : EIATTR_CBANK_PARAM_SIZE
	.align		4
.L_29:
        /*0098*/ 	.byte	0x03, 0x19
        /*009a*/ 	.short	0x0030


	//----- nvinfo : EIATTR_PARAM_CBANK
	.align		4
        /*009c*/ 	.byte	0x04, 0x0a
        /*009e*/ 	.short	(.L_31 - .L_30)
	.align		4
.L_30:
        /*00a0*/ 	.word	index@(.nv.constant0._Z4calcdPdiS_dd)
        /*00a4*/ 	.short	0x0380
        /*00a6*/ 	.short	0x0030


	//----- nvinfo : EIATTR_SW_WAR
	.align		4
.L_31:
        /*00a8*/ 	.byte	0x04, 0x36
        /*00aa*/ 	.short	(.L_33 - .L_32)
.L_32:
        /*00ac*/ 	.word	0x00000008
.L_33:


//--------------------- .nv.info._Z4multiiPi      --------------------------
	.section	.nv.info._Z4multiiPi,"",@"SHT_CUDA_INFO"
	.sectionflags	@""
	.align	4


	//----- nvinfo : EIATTR_CUDA_API_VERSION
	.align		4
        /*0000*/ 	.byte	0x04, 0x37
        /*0002*/ 	.short	(.L_35 - .L_34)
.L_34:
        /*0004*/ 	.word	0x00000082


	//----- nvinfo : EIATTR_KPARAM_INFO
	.align		4
.L_35:
        /*0008*/ 	.byte	0x04, 0x17
        /*000a*/ 	.short	(.L_37 - .L_36)
.L_36:
        /*000c*/ 	.word	0x00000000
        /*0010*/ 	.short	0x0002
        /*0012*/ 	.short	0x0008
        /*0014*/ 	.byte	0x00, 0xf5, 0x21, 0x00


	//----- nvinfo : EIATTR_KPARAM_INFO
	.align		4
.L_37:
        /*0018*/ 	.byte	0x04, 0x17
        /*001a*/ 	.short	(.L_39 - .L_38)
.L_38:
        /*001c*/ 	.word	0x00000000
        /*0020*/ 	.short	0x0001
        /*0022*/ 	.short	0x0004
        /*0024*/ 	.byte	0x00, 0xf0, 0x11, 0x00


	//----- nvinfo : EIATTR_KPARAM_INFO
	.align		4
.L_39:
        /*0028*/ 	.byte	0x04, 0x17
        /*002a*/ 	.short	(.L_41 - .L_40)
.L_40:
        /*002c*/ 	.word	0x00000000
        /*0030*/ 	.short	0x0000
        /*0032*/ 	.short	0x0000
        /*0034*/ 	.byte	0x00, 0xf0, 0x11, 0x00


	//----- nvinfo : EIATTR_SPARSE_MMA_MASK
	.align		4
.L_41:
        /*0038*/ 	.byte	0x03, 0x50
        /*003a*/ 	.short	0x0000


	//----- nvinfo : EIATTR_MAXREG_COUNT
	.align		4
        /*003c*/ 	.byte	0x03, 0x1b
        /*003e*/ 	.short	0x00ff


	//----- nvinfo : EIATTR_MERCURY_ISA_VERSION
	.align		4
        /*0040*/ 	.byte	0x03, 0x5f
        /*0042*/ 	.short	0x0101


	//----- nvinfo : EIATTR_VRC_CTA_INIT_COUNT
	.align		4
        /*0044*/ 	.byte	0x02, 0x4a
	.zero		1
	.zero		1


	//----- nvinfo : EIATTR_EXIT_INSTR_OFFSETS
	.align		4
        /*0048*/ 	.byte	0x04, 0x1c
        /*004a*/ 	.short	(.L_43 - .L_42)


	//   ....[0]....
.L_42:
        /*004c*/ 	.word	0x00000060


	//----- nvinfo : EIATTR_CBANK_PARAM_SIZE
	.align		4
.L_43:
        /*0050*/ 	.byte	0x03, 0x19
        /*0052*/ 	.short	0x0010


	//----- nvinfo : EIATTR_PARAM_CBANK
	.align		4
        /*0054*/ 	.byte	0x04, 0x0a
        /*0056*/ 	.short	(.L_45 - .L_44)
	.align		4
.L_44:
        /*0058*/ 	.word	index@(.nv.constant0._Z4multiiPi)
        /*005c*/ 	.short	0x0380
        /*005e*/ 	.short	0x0010


	//----- nvinfo : EIATTR_SW_WAR
	.align		4
.L_45:
        /*0060*/ 	.byte	0x04, 0x36
        /*0062*/ 	.short	(.L_47 - .L_46)
.L_46:
        /*0064*/ 	.word	0x00000008
.L_47:


//--------------------- .nv.callgraph             --------------------------
	.section	.nv.callgraph,"",@"SHT_CUDA_CALLGRAPH"
	.align	4
	.sectionentsize	8
	.align		4
        /*0000*/ 	.word	0x00000000
	.align		4
        /*0004*/ 	.word	0xffffffff
	.align		4
        /*0008*/ 	.word	0x00000000
	.align		4
        /*000c*/ 	.word	0xfffffffe
	.align		4
        /*0010*/ 	.word	0x00000000
	.align		4
        /*0014*/ 	.word	0xfffffffd
	.align		4
        /*0018*/ 	.word	0x00000000
	.align		4
        /*001c*/ 	.word	0xfffffffc


//--------------------- .text._Z4calcdPdiS_dd     --------------------------
	.section	.text._Z4calcdPdiS_dd,"ax",@progbits
	.align	128
        .global         _Z4calcdPdiS_dd
        .type           _Z4calcdPdiS_dd,@function
        .size           _Z4calcdPdiS_dd,(.L_x_6 - _Z4calcdPdiS_dd)
        .other          _Z4calcdPdiS_dd,@"STO_CUDA_ENTRY STV_DEFAULT"
_Z4calcdPdiS_dd:
.text._Z4calcdPdiS_dd:
[----:B------:R-:W-:Y:S01]  /*0000*/  LDC R1, c[0x0][0x37c] ;  /* 0x0000df00ff017b82 */ /* 0x000fe20000000800 */
[----:B------:R-:W0:Y:S07]  /*0010*/  S2R R3, SR_TID.X ;  /* 0x0000000000037919 */ /* 0x000e2e0000002100 */
[----:B------:R-:W0:Y:S01]  /*0020*/  S2UR UR6, SR_CTAID.X ;  /* 0x00000000000679c3 */ /* 0x000e220000002500 */
[----:B------:R-:W1:Y:S07]  /*0030*/  LDCU.64 UR4, c[0x0][0x358] ;  /* 0x00006b00ff0477ac */ /* 0x000e6e0008000a00 */
[----:B------:R-:W0:Y:S02]  /*0040*/  LDC R0, c[0x0][0x360] ;  /* 0x0000d800ff007b82 */ /* 0x000e240000000800 */
[----:B0-----:R-:W-:-:S05]  /*0050*/  IMAD R0, R0, UR6, R3 ;  /* 0x0000000600007c24 */ /* 0x001fca000f8e0203 */
[----:B------:R-:W-:-:S13]  /*0060*/  ISETP.NE.AND P0, PT, R0, RZ, PT ;  /* 0x000000ff0000720c */ /* 0x000fda0003f05270 */
[----:B-1----:R-:W-:Y:S05]  /*0070*/  @P0 BRA `(.L_x_0) ;  /* 0x0000000000440947 */ /* 0x002fea0003800000 */
[----:B------:R-:W0:Y:S02]  /*0080*/  LDC.64 R12, c[0x0][0x3a0] ;  /* 0x0000e800ff0c7b82 */ /* 0x000e240000000a00 */
[----:B0-----:R-:W-:-:S14]  /*0090*/  DSETP.NEU.AND P0, PT, R12, -1, PT ;  /* 0xbff000000c00742a */ /* 0x001fdc0003f0d000 */
[----:B------:R-:W-:Y:S05]  /*00a0*/  @!P0 BRA `(.L_x_1) ;  /* 0x00000000002c8947 */ /* 0x000fea0003800000 */
[----:B------:R-:W0:Y:S01]  /*00b0*/  LDC.64 R2, c[0x0][0x388] ;  /* 0x0000e200ff027b82 */ /* 0x000e220000000a00 */
[----:B------:R-:W1:Y:S01]  /*00c0*/  LDCU.64 UR6, c[0x0][0x380] ;  /* 0x00007000ff0677ac */ /* 0x000e620008000a00 */
[----:B0-----:R-:W2:Y:S04]  /*00d0*/  LDG.E.64 R4, desc[UR4][R2.64] ;  /* 0x0000000402047981 */ /* 0x001ea8000c1e1b00 */
[----:B------:R-:W3:Y:S02]  /*00e0*/  LDG.E.64 R6, desc[UR4][R2.64+0x8] ;  /* 0x0000080402067981 */ /* 0x000ee4000c1e1b00 */
[----:B------:R-:W0:Y:S01]  /*00f0*/  LDC.64 R10, c[0x0][0x398] ;  /* 0x0000e600ff0a7b82 */ /* 0x000e220000000a00 */
[----:B--2---:R-:W-:-:S08]  /*0100*/  DADD R8, R4, R4 ;  /* 0x0000000004087229 */ /* 0x004fd00000000004 */
[----:B---3--:R-:W-:-:S08]  /*0110*/  DADD R6, R6, -R8 ;  /* 0x0000000006067229 */ /* 0x008fd00000000808 */
[----:B------:R-:W-:-:S08]  /*0120*/  DADD R6, R6, R12 ;  /* 0x0000000006067229 */ /* 0x000fd0000000000c */
[----:B-1----:R-:W-:-:S07]  /*0130*/  DFMA R6, R6, UR6, R4 ;  /* 0x0000000606067c2b */ /* 0x002fce0008000004 */
[----:B0-----:R-:W-:Y:S01]  /*0140*/  STG.E.64 desc[UR4][R10.64], R6 ;  /* 0x000000060a007986 */ /* 0x001fe2000c101b04 */
[----:B------:R-:W-:Y:S05]  /*0150*/  EXIT ;  /* 0x000000000000794d */ /* 0x000fea0003800000 */
.L_x_1:
[----:B------:R-:W0:Y:S02]  /*0160*/  LDC.64 R2, c[0x0][0x398] ;  /* 0x0000e600ff027b82 */ /* 0x000e240000000a00 */
[----:B0-----:R-:W-:Y:S01]  /*0170*/  STG.E.64 desc[UR4][R2.64], RZ ;  /* 0x000000ff02007986 */ /* 0x001fe2000c101b04 */
[----:B------:R-:W-:Y:S05]  /*0180*/  EXIT ;  /* 0x000000000000794d */ /* 0x000fea0003800000 */
.L_x_0:
[----:B------:R-:W0:Y:S02]  /*0190*/  LDC R7, c[0x0][0x390] ;  /* 0x0000e400ff077b82 */ /* 0x000e240000000800 */
[----:B0-----:R-:W-:-:S04]  /*01a0*/  IADD3 R3, PT, PT, R7, -0x1, RZ ;  /* 0xffffffff07037810 */ /* 0x001fc80007ffe0ff */
[----:B------:R-:W-:-:S13]  /*01b0*/  ISETP.NE.AND P0, PT, R0, R3, PT ;  /* 0x000000030000720c */ /* 0x000fda0003f05270 */
[----:B------:R-:W-:Y:S05]  /*01c0*/  @P0 BRA `(.L_x_2) ;  /* 0x0000000000540947 */ /* 0x000fea0003800000 */
[----:B------:R-:W0:Y:S02]  /*01d0*/  LDC.64 R8, c[0x0][0x3a8] ;  /* 0x0000ea00ff087b82 */ /* 0x000e240000000a00 */
[----:B0-----:R-:W-:-:S14]  /*01e0*/  DSETP.NEU.AND P0, PT, R8, -1, PT ;  /* 0xbff000000800742a */ /* 0x001fdc0003f0d000 */
[----:B------:R-:W-:Y:S05]  /*01f0*/  @!P0 BRA `(.L_x_3) ;  /* 0x0000000000388947 */ /* 0x000fea0003800000 */
[----:B------:R-:W0:Y:S08]  /*0200*/  LDC.64 R2, c[0x0][0x388] ;  /* 0x0000e200ff027b82 */ /* 0x000e300000000a00 */
[----:B------:R-:W1:Y:S08]  /*0210*/  LDC.64 R12, c[0x0][0x380] ;  /* 0x0000e000ff0c7b82 */ /* 0x000e700000000a00 */
[----:B------:R-:W2:Y:S01]  /*0220*/  LDC.64 R10, c[0x0][0x398] ;  /* 0x0000e600ff0a7b82 */ /* 0x000ea20000000a00 */
[----:B0-----:R-:W-:-:S06]  /*0230*/  IMAD.WIDE R4, R0, 0x8, R2 ;  /* 0x0000000800047825 */ /* 0x001fcc00078e0202 */
[----:B------:R-:W3:Y:S01]  /*0240*/  LDG.E.64 R4, desc[UR4][R4.64] ;  /* 0x0000000404047981 */ /* 0x000ee2000c1e1b00 */
[----:B------:R-:W-:-:S06]  /*0250*/  IMAD.WIDE R2, R7, 0x8, R2 ;  /* 0x0000000807027825 */ /* 0x000fcc00078e0202 */
[----:B------:R-:W4:Y:S01]  /*0260*/  LDG.E.64 R2, desc[UR4][R2.64+-0x10] ;  /* 0xfffff00402027981 */ /* 0x000f22000c1e1b00 */
[----:B---3--:R-:W-:-:S08]  /*0270*/  DADD R6, R4, R4 ;  /* 0x0000000004067229 */ /* 0x008fd00000000004 */
[----:B------:R-:W-:Y:S01]  /*0280*/  DADD R6, -R6, R8 ;  /* 0x0000000006067229 */ /* 0x000fe20000000108 */
[----:B--2---:R-:W-:-:S07]  /*0290*/  IMAD.WIDE R8, R0, 0x8, R10 ;  /* 0x0000000800087825 */ /* 0x004fce00078e020a */
[----:B----4-:R-:W-:-:S08]  /*02a0*/  DADD R6, R2, R6 ;  /* 0x0000000002067229 */ /* 0x010fd00000000006 */
[----:B-1----:R-:W-:-:S07]  /*02b0*/  DFMA R6, R6, R12, R4 ;  /* 0x0000000c0606722b */ /* 0x002fce0000000004 */
[----:B------:R-:W-:Y:S01]  /*02c0*/  STG.E.64 desc[UR4][R8.64], R6 ;  /* 0x0000000608007986 */ /* 0x000fe2000c101b04 */
[----:B------:R-:W-:Y:S05]  /*02d0*/  EXIT ;  /* 0x000000000000794d */ /* 0x000fea0003800000 */
.L_x_3:
[----:B------:R-:W0:Y:S02]  /*02e0*/  LDC.64 R2, c[0x0][0x398] ;  /* 0x0000e600ff027b82 */ /* 0x000e240000000a00 */
[----:B0-----:R-:W-:-:S05]  /*02f0*/  IMAD.WIDE R2, R0, 0x8, R2 ;  /* 0x0000000800027825 */ /* 0x001fca00078e0202 */
[----:B------:R-:W-:Y:S01]  /*0300*/  STG.E.64 desc[UR4][R2.64], RZ ;  /* 0x000000ff02007986 */ /* 0x000fe2000c101b04 */
[----:B------:R-:W-:Y:S05]  /*0310*/  EXIT ;  /* 0x000000000000794d */ /* 0x000fea0003800000 */
.L_x_2:
[----:B------:R-:W0:Y:S08]  /*0320*/  LDC.64 R2, c[0x0][0x388] ;  /* 0x0000e200ff027b82 */ /* 0x000e300000000a00 */
[----:B------:R-:W1:Y:S08]  /*0330*/  LDC.64 R12, c[0x0][0x380] ;  /* 0x0000e000ff0c7b82 */ /* 0x000e700000000a00 */
[----:B------:R-:W2:Y:S01]  /*0340*/  LDC.64 R14, c[0x0][0x398] ;  /* 0x0000e600ff0e7b82 */ /* 0x000ea20000000a00 */
[----:B0-----:R-:W-:-:S05]  /*0350*/  IMAD.WIDE R10, R0, 0x8, R2 ;  /* 0x00000008000a7825 */ /* 0x001fca00078e0202 */
[----:B------:R-:W3:Y:S04]  /*0360*/  LDG.E.64 R4, desc[UR4][R10.64] ;  /* 0x000000040a047981 */ /* 0x000ee8000c1e1b00 */
[----:B------:R-:W4:Y:S04]  /*0370*/  LDG.E.64 R6, desc[UR4][R10.64+0x8] ;  /* 0x000008040a067981 */ /* 0x000f28000c1e1b00 */
[----:B------:R-:W5:Y:S01]  /*0380*/  LDG.E.64 R2, desc[UR4][R10.64+-0x8] ;  /* 0xfffff8040a027981 */ /* 0x000f62000c1e1b00 */
[----:B--2---:R-:W-:Y:S01]  /*0390*/  IMAD.WIDE R14, R0, 0x8, R14 ;  /* 0x00000008000e7825 */ /* 0x004fe200078e020e */
[----:B---3--:R-:W-:-:S08]  /*03a0*/  DADD R8, R4, R4 ;  /* 0x0000000004087229 */ /* 0x008fd00000000004 */
[----:B----4-:R-:W-:-:S08]  /*03b0*/  DADD R6, R6, -R8 ;  /* 0x0000000006067229 */ /* 0x010fd00000000808 */
[----:B-----5:R-:W-:-:S08]  /*03c0*/  DADD R2, R2, R6 ;  /* 0x0000000002027229 */ /* 0x020fd00000000006 */
[----:B-1----:R-:W-:-:S07]  /*03d0*/  DFMA R2, R2, R12, R4 ;  /* 0x0000000c0202722b */ /* 0x002fce0000000004 */
[----:B------:R-:W-:Y:S01]  /*03e0*/  STG.E.64 desc[UR4][R14.64], R2 ;  /* 0x000000020e007986 */ /* 0x000fe2000c101b04 */
[----:B------:R-:W-:Y:S05]  /*03f0*/  EXIT ;  /* 0x000000000000794d */ /* 0x000fea0003800000 */
.L_x_4:
[----:B------:R-:W-:-:S00]  /*0400*/  BRA `(.L_x_4) ;  /* 0xfffffffc00fc7947 */ /* 0x000fc0000383ffff */
[----:B------:R-:W-:-:S00]  /*0410*/  NOP ;  /* 0x0000000000007918 */ /* 0x000fc00000000000 */
        /* <DEDUP_REMOVED lines=14> */
.L_x_6:


//--------------------- .text._Z4multiiPi         --------------------------
	.section	.text._Z4multiiPi,"ax",@progbits
	.align	128
        .global         _Z4multiiPi
        .type           _Z4multiiPi,@function
        .size           _Z4multiiPi,(.L_x_7 - _Z4multiiPi)
        .other          _Z4multiiPi,@"STO_CUDA_ENTRY STV_DEFAULT"
_Z4multiiPi:
.text._Z4multiiPi:
[----:B------:R-:W-:Y:S08]  /*0000*/  LDC R1, c[0x0][0x37c] ;  /* 0x0000df00ff017b82 */ /* 0x000ff00000000800 */
[----:B------:R-:W0:Y:S01]  /*0010*/  LDC.64 R4, c[0x0][0x380] ;  /* 0x0000e000ff047b82 */ /* 0x000e220000000a00 */
[----:B------:R-:W1:Y:S07]  /*0020*/  LDCU.64 UR4, c[0x0][0x358] ;  /* 0x00006b00ff0477ac */ /* 0x000e6e0008000a00 */
[----:B------:R-:W1:Y:S01]  /*0030*/  LDC.64 R2, c[0x0][0x388] ;  /* 0x0000e200ff027b82 */ /* 0x000e620000000a00 */
[----:B0-----:R-:W-:-:S05]  /*0040*/  IMAD R5, R5, R4, RZ ;  /* 0x0000000405057224 */ /* 0x001fca00078e02ff */
[----:B-1----:R-:W-:Y:S01]  /*0050*/  STG.E desc[UR4][R2.64], R5 ;  /* 0x0000000502007986 */ /* 0x002fe2000c101904 */
[----:B------:R-:W-:Y:S05]  /*0060*/  EXIT ;  /* 0x000000000000794d */ /* 0x000fea0003800000 */
.L_x_5:
        /* <DEDUP_REMOVED lines=9> */
.L_x_7:


//--------------------- .nv.shared.reserved.0     --------------------------
	.section	.nv.shared.reserved.0,"aw",@nobits
	.weak		__nv_reservedSMEM_offset_0_alias
	.size		__nv_reservedSMEM_offset_0_alias, 0, 64
	.other		__nv_reservedSMEM_offset_0_alias,@"STO_CUDA_RESERVED_SHARED STV_DEFAULT"
__nv_reservedSMEM_offset_0_alias:
	.zero		0
	.zero		64


//--------------------- .nv.constant0._Z4calcdPdiS_dd --------------------------
	.section	.nv.constant0._Z4calcdPdiS_dd,"a",@progbits
	.sectionflags	@""
	.align	4
.nv.constant0._Z4calcdPdiS_dd:
	.zero		944


//--------------------- .nv.constant0._Z4multiiPi --------------------------
	.section	.nv.constant0._Z4multiiPi,"a",@progbits
	.sectionflags	@""
	.align	4
.nv.constant0._Z4multiiPi:
	.zero		912


//--------------------- SYMBOLS --------------------------

	.type		.nv.reservedSmem.offset0,@object
	.size		.nv.reservedSmem.offset0,0x4
